//
// Generated by NVIDIA NVVM Compiler
//
// Compiler Build ID: CL-36424714
// Cuda compilation tools, release 13.0, V13.0.88
// Based on NVVM 20.0.0
//

.version 9.0
.target sm_100
.address_size 64

	// .globl	_Z10ssp_on_gpumPiS_

.visible .entry _Z10ssp_on_gpumPiS_(
	.param .u64 _Z10ssp_on_gpumPiS__param_0,
	.param .u64 .ptr .align 1 _Z10ssp_on_gpumPiS__param_1,
	.param .u64 .ptr .align 1 _Z10ssp_on_gpumPiS__param_2
)
{
	.reg .pred 	%p<14>;
	.reg .b32 	%r<184>;
	.reg .b64 	%rd<40>;

	ld.param.u64 	%rd21, [_Z10ssp_on_gpumPiS__param_0];
	ld.param.u64 	%rd23, [_Z10ssp_on_gpumPiS__param_1];
	ld.param.u64 	%rd22, [_Z10ssp_on_gpumPiS__param_2];
	cvta.to.global.u64 	%rd1, %rd23;
	mov.u32 	%r25, %ctaid.x;
	mov.u32 	%r26, %ntid.x;
	mov.u32 	%r27, %tid.x;
	mad.lo.s32 	%r1, %r25, %r26, %r27;
	setp.eq.s64 	%p1, %rd21, 0;
	mov.b32 	%r183, 0;
	@%p1 bra 	$L__BB0_13;
	and.b64  	%rd2, %rd21, 15;
	setp.lt.u64 	%p2, %rd21, 16;
	mov.b32 	%r183, 0;
	mov.b64 	%rd36, 0;
	mov.u32 	%r173, %r1;
	@%p2 bra 	$L__BB0_4;
	and.b64  	%rd36, %rd21, -16;
	add.s64 	%rd33, %rd1, 32;
	mov.b32 	%r183, 0;
	mov.u64 	%rd34, %rd36;
	mov.u32 	%r173, %r1;
$L__BB0_3:
	.pragma "nounroll";
	ld.global.u32 	%r31, [%rd33+-32];
	and.b32  	%r32, %r173, 1;
	setp.eq.b32 	%p3, %r32, 1;
	selp.b32 	%r33, %r31, 0, %p3;
	add.s32 	%r34, %r33, %r183;
	ld.global.u32 	%r35, [%rd33+-28];
	shl.b32 	%r36, %r173, 30;
	shr.s32 	%r37, %r36, 31;
	and.b32  	%r38, %r37, %r35;
	add.s32 	%r39, %r38, %r34;
	ld.global.u32 	%r40, [%rd33+-24];
	shl.b32 	%r41, %r173, 29;
	shr.s32 	%r42, %r41, 31;
	and.b32  	%r43, %r42, %r40;
	add.s32 	%r44, %r43, %r39;
	ld.global.u32 	%r45, [%rd33+-20];
	shl.b32 	%r46, %r173, 28;
	shr.s32 	%r47, %r46, 31;
	and.b32  	%r48, %r47, %r45;
	add.s32 	%r49, %r48, %r44;
	ld.global.u32 	%r50, [%rd33+-16];
	shl.b32 	%r51, %r173, 27;
	shr.s32 	%r52, %r51, 31;
	and.b32  	%r53, %r52, %r50;
	add.s32 	%r54, %r53, %r49;
	ld.global.u32 	%r55, [%rd33+-12];
	shl.b32 	%r56, %r173, 26;
	shr.s32 	%r57, %r56, 31;
	and.b32  	%r58, %r57, %r55;
	add.s32 	%r59, %r58, %r54;
	ld.global.u32 	%r60, [%rd33+-8];
	shl.b32 	%r61, %r173, 25;
	shr.s32 	%r62, %r61, 31;
	and.b32  	%r63, %r62, %r60;
	add.s32 	%r64, %r63, %r59;
	ld.global.u32 	%r65, [%rd33+-4];
	shl.b32 	%r66, %r173, 24;
	shr.s32 	%r67, %r66, 31;
	and.b32  	%r68, %r67, %r65;
	add.s32 	%r69, %r68, %r64;
	ld.global.u32 	%r70, [%rd33];
	shl.b32 	%r71, %r173, 23;
	shr.s32 	%r72, %r71, 31;
	and.b32  	%r73, %r72, %r70;
	add.s32 	%r74, %r73, %r69;
	ld.global.u32 	%r75, [%rd33+4];
	shl.b32 	%r76, %r173, 22;
	shr.s32 	%r77, %r76, 31;
	and.b32  	%r78, %r77, %r75;
	add.s32 	%r79, %r78, %r74;
	ld.global.u32 	%r80, [%rd33+8];
	shl.b32 	%r81, %r173, 21;
	shr.s32 	%r82, %r81, 31;
	and.b32  	%r83, %r82, %r80;
	add.s32 	%r84, %r83, %r79;
	ld.global.u32 	%r85, [%rd33+12];
	shl.b32 	%r86, %r173, 20;
	shr.s32 	%r87, %r86, 31;
	and.b32  	%r88, %r87, %r85;
	add.s32 	%r89, %r88, %r84;
	ld.global.u32 	%r90, [%rd33+16];
	shl.b32 	%r91, %r173, 19;
	shr.s32 	%r92, %r91, 31;
	and.b32  	%r93, %r92, %r90;
	add.s32 	%r94, %r93, %r89;
	ld.global.u32 	%r95, [%rd33+20];
	shl.b32 	%r96, %r173, 18;
	shr.s32 	%r97, %r96, 31;
	and.b32  	%r98, %r97, %r95;
	add.s32 	%r99, %r98, %r94;
	ld.global.u32 	%r100, [%rd33+24];
	shl.b32 	%r101, %r173, 17;
	shr.s32 	%r102, %r101, 31;
	and.b32  	%r103, %r102, %r100;
	add.s32 	%r104, %r103, %r99;
	ld.global.u32 	%r105, [%rd33+28];
	shl.b32 	%r106, %r173, 16;
	shr.s32 	%r107, %r106, 31;
	and.b32  	%r108, %r107, %r105;
	add.s32 	%r183, %r108, %r104;
	shr.u32 	%r173, %r173, 16;
	add.s64 	%rd34, %rd34, -16;
	add.s64 	%rd33, %rd33, 64;
	setp.ne.s64 	%p4, %rd34, 0;
	@%p4 bra 	$L__BB0_3;
$L__BB0_4:
	setp.eq.s64 	%p5, %rd2, 0;
	@%p5 bra 	$L__BB0_13;
	and.b64  	%rd10, %rd21, 7;
	setp.lt.u64 	%p6, %rd2, 8;
	@%p6 bra 	$L__BB0_7;
	shl.b64 	%rd25, %rd36, 2;
	add.s64 	%rd26, %rd1, %rd25;
	ld.global.u32 	%r110, [%rd26];
	and.b32  	%r111, %r173, 1;
	setp.eq.b32 	%p7, %r111, 1;
	selp.b32 	%r112, %r110, 0, %p7;
	add.s32 	%r113, %r112, %r183;
	ld.global.u32 	%r114, [%rd26+4];
	shl.b32 	%r115, %r173, 30;
	shr.s32 	%r116, %r115, 31;
	and.b32  	%r117, %r116, %r114;
	add.s32 	%r118, %r117, %r113;
	ld.global.u32 	%r119, [%rd26+8];
	shl.b32 	%r120, %r173, 29;
	shr.s32 	%r121, %r120, 31;
	and.b32  	%r122, %r121, %r119;
	add.s32 	%r123, %r122, %r118;
	ld.global.u32 	%r124, [%rd26+12];
	shl.b32 	%r125, %r173, 28;
	shr.s32 	%r126, %r125, 31;
	and.b32  	%r127, %r126, %r124;
	add.s32 	%r128, %r127, %r123;
	ld.global.u32 	%r129, [%rd26+16];
	shl.b32 	%r130, %r173, 27;
	shr.s32 	%r131, %r130, 31;
	and.b32  	%r132, %r131, %r129;
	add.s32 	%r133, %r132, %r128;
	ld.global.u32 	%r134, [%rd26+20];
	shl.b32 	%r135, %r173, 26;
	shr.s32 	%r136, %r135, 31;
	and.b32  	%r137, %r136, %r134;
	add.s32 	%r138, %r137, %r133;
	ld.global.u32 	%r139, [%rd26+24];
	shl.b32 	%r140, %r173, 25;
	shr.s32 	%r141, %r140, 31;
	and.b32  	%r142, %r141, %r139;
	add.s32 	%r143, %r142, %r138;
	ld.global.u32 	%r144, [%rd26+28];
	shl.b32 	%r145, %r173, 24;
	shr.s32 	%r146, %r145, 31;
	and.b32  	%r147, %r146, %r144;
	add.s32 	%r183, %r147, %r143;
	shr.u32 	%r173, %r173, 8;
	add.s64 	%rd36, %rd36, 8;
$L__BB0_7:
	setp.eq.s64 	%p8, %rd10, 0;
	@%p8 bra 	$L__BB0_13;
	and.b64  	%rd38, %rd21, 3;
	setp.lt.u64 	%p9, %rd10, 4;
	@%p9 bra 	$L__BB0_10;
	shl.b64 	%rd27, %rd36, 2;
	add.s64 	%rd28, %rd1, %rd27;
	ld.global.u32 	%r149, [%rd28];
	and.b32  	%r150, %r173, 1;
	setp.eq.b32 	%p10, %r150, 1;
	selp.b32 	%r151, %r149, 0, %p10;
	add.s32 	%r152, %r151, %r183;
	ld.global.u32 	%r153, [%rd28+4];
	shl.b32 	%r154, %r173, 30;
	shr.s32 	%r155, %r154, 31;
	and.b32  	%r156, %r155, %r153;
	add.s32 	%r157, %r156, %r152;
	ld.global.u32 	%r158, [%rd28+8];
	shl.b32 	%r159, %r173, 29;
	shr.s32 	%r160, %r159, 31;
	and.b32  	%r161, %r160, %r158;
	add.s32 	%r162, %r161, %r157;
	ld.global.u32 	%r163, [%rd28+12];
	shl.b32 	%r164, %r173, 28;
	shr.s32 	%r165, %r164, 31;
	and.b32  	%r166, %r165, %r163;
	add.s32 	%r183, %r166, %r162;
	shr.u32 	%r173, %r173, 4;
	add.s64 	%rd36, %rd36, 4;
$L__BB0_10:
	setp.eq.s64 	%p11, %rd38, 0;
	@%p11 bra 	$L__BB0_13;
	shl.b64 	%rd29, %rd36, 2;
	add.s64 	%rd39, %rd1, %rd29;
$L__BB0_12:
	.pragma "nounroll";
	ld.global.u32 	%r167, [%rd39];
	and.b32  	%r168, %r173, 1;
	setp.eq.b32 	%p12, %r168, 1;
	selp.b32 	%r169, %r167, 0, %p12;
	add.s32 	%r183, %r169, %r183;
	shr.u32 	%r173, %r173, 1;
	add.s64 	%rd39, %rd39, 4;
	add.s64 	%rd38, %rd38, -1;
	setp.ne.s64 	%p13, %rd38, 0;
	@%p13 bra 	$L__BB0_12;
$L__BB0_13:
	cvta.to.global.u64 	%rd30, %rd22;
	mul.wide.u32 	%rd31, %r1, 4;
	add.s64 	%rd32, %rd30, %rd31;
	st.global.u32 	[%rd32], %r183;
	ret;

}


// ===== COMPILED SASS (sm_100) =====

	.target	sm_100

	.elftype	@"ET_EXEC"


//--------------------- .note.nv.tkinfo           --------------------------
	.section	.note.nv.tkinfo,"",@"SHT_NOTE"
	.sectionflags	@"SHF_NOTE_NV_TKINFO"
	.tkinfo
        /*0018*/ 	.word	0x00000002
        /*0030*/ 	.string	""
        /*0030*/ 	.string	"ptxas"
        /*0030*/ 	.string	"Cuda compilation tools, release 13.0, V13.0.88"
        /*0030*/ 	.string	"Build cuda_13.0.r13.0/compiler.36424714_0"
        /*0030*/ 	.string	"-arch sm_100 -m 64 "



//--------------------- .note.nv.cuinfo           --------------------------
	.section	.note.nv.cuinfo,"",@"SHT_NOTE"
	.sectionflags	@"SHF_NOTE_NV_CUINFO"
        /*0018*/ 	.short	0x0002
        /*001a*/ 	.short	0x0064
        /*001c*/ 	.short	0x0082
	.zero		2


//--------------------- .nv.info                  --------------------------
	.section	.nv.info,"",@"SHT_CUDA_INFO"
	.align	4


	//----- nvinfo : EIATTR_REGCOUNT
	.align		4
        /*0000*/ 	.byte	0x04, 0x2f
        /*0002*/ 	.short	(.L_1 - .L_0)
	.align		4
.L_0:
        /*0004*/ 	.word	index@(_Z10ssp_on_gpumPiS_)
        /*0008*/ 	.word	0x0000001a


	//----- nvinfo : EIATTR_FRAME_SIZE
	.align		4
.L_1:
        /*000c*/ 	.byte	0x04, 0x11
        /*000e*/ 	.short	(.L_3 - .L_2)
	.align		4
.L_2:
        /*0010*/ 	.word	index@(_Z10ssp_on_gpumPiS_)
        /*0014*/ 	.word	0x00000000


	//----- nvinfo : EIATTR_MIN_STACK_SIZE
	.align		4
.L_3:
        /*0018*/ 	.byte	0x04, 0x12
        /*001a*/ 	.short	(.L_5 - .L_4)
	.align		4
.L_4:
        /*001c*/ 	.word	index@(_Z10ssp_on_gpumPiS_)
        /*0020*/ 	.word	0x00000000
.L_5:


//--------------------- .nv.compat                --------------------------
	.section	.nv.compat,"",@"SHT_CUDA_COMPAT_INFO"
	.align	4
        /*0000*/ 	.byte	0x02, 0x09, 0x00, 0x00, 0x02, 0x02, 0x01, 0x00, 0x02, 0x05, 0x05, 0x00, 0x03, 0x07, 0x01, 0x01
        /*0010*/ 	.byte	0x02, 0x03, 0x00, 0x00, 0x02, 0x06, 0x01, 0x00, 0x04, 0x0b, 0x08, 0x00, 0x09, 0x00, 0x00, 0x00
        /*0020*/ 	.byte	0x00, 0x00, 0x00, 0x00


//--------------------- .nv.info._Z10ssp_on_gpumPiS_ --------------------------
	.section	.nv.info._Z10ssp_on_gpumPiS_,"",@"SHT_CUDA_INFO"
	.sectionflags	@""
	.align	4


	//----- nvinfo : EIATTR_CUDA_API_VERSION
	.align		4
        /*0000*/ 	.byte	0x04, 0x37
        /*0002*/ 	.short	(.L_7 - .L_6)
.L_6:
        /*0004*/ 	.word	0x00000082


	//----- nvinfo : EIATTR_KPARAM_INFO
	.align		4
.L_7:
        /*0008*/ 	.byte	0x04, 0x17
        /*000a*/ 	.short	(.L_9 - .L_8)
.L_8:
        /*000c*/ 	.word	0x00000000
        /*0010*/ 	.short	0x0002
        /*0012*/ 	.short	0x0010
        /*0014*/ 	.byte	0x00, 0xf5, 0x21, 0x00


	//----- nvinfo : EIATTR_KPARAM_INFO
	.align		4
.L_9:
        /*0018*/ 	.byte	0x04, 0x17
        /*001a*/ 	.short	(.L_11 - .L_10)
.L_10:
        /*001c*/ 	.word	0x00000000
        /*0020*/ 	.short	0x0001
        /*0022*/ 	.short	0x0008
        /*0024*/ 	.byte	0x00, 0xf5, 0x21, 0x00


	//----- nvinfo : EIATTR_KPARAM_INFO
	.align		4
.L_11:
        /*0028*/ 	.byte	0x04, 0x17
        /*002a*/ 	.short	(.L_13 - .L_12)
.L_12:
        /*002c*/ 	.word	0x00000000
        /*0030*/ 	.short	0x0000
        /*0032*/ 	.short	0x0000
        /*0034*/ 	.byte	0x00, 0xf0, 0x21, 0x00


	//----- nvinfo : EIATTR_SPARSE_MMA_MASK
	.align		4
.L_13:
        /*0038*/ 	.byte	0x03, 0x50
        /*003a*/ 	.short	0x0000


	//----- nvinfo : EIATTR_MAXREG_COUNT
	.align		4
        /*003c*/ 	.byte	0x03, 0x1b
        /*003e*/ 	.short	0x00ff


	//----- nvinfo : EIATTR_MERCURY_ISA_VERSION
	.align		4
        /*0040*/ 	.byte	0x03, 0x5f
        /*0042*/ 	.short	0x0101


	//----- nvinfo : EIATTR_VRC_CTA_INIT_COUNT
	.align		4
        /*0044*/ 	.byte	0x02, 0x4a
	.zero		1
	.zero		1


	//----- nvinfo : EIATTR_EXIT_INSTR_OFFSETS
	.align		4
        /*0048*/ 	.byte	0x04, 0x1c
        /*004a*/ 	.short	(.L_15 - .L_14)


	//   ....[0]....
.L_14:
        /*004c*/ 	.word	0x00000db0


	//----- nvinfo : EIATTR_CBANK_PARAM_SIZE
	.align		4
.L_15:
        /*0050*/ 	.byte	0x03, 0x19
        /*0052*/ 	.short	0x0018


	//----- nvinfo : EIATTR_PARAM_CBANK
	.align		4
        /*0054*/ 	.byte	0x04, 0x0a
        /*0056*/ 	.short	(.L_17 - .L_16)
	.align		4
.L_16:
        /*0058*/ 	.word	index@(.nv.constant0._Z10ssp_on_gpumPiS_)
        /*005c*/ 	.short	0x0380
        /*005e*/ 	.short	0x0018


	//----- nvinfo : EIATTR_SW_WAR
	.align		4
.L_17:
        /*0060*/ 	.byte	0x04, 0x36
        /*0062*/ 	.short	(.L_19 - .L_18)
.L_18:
        /*0064*/ 	.word	0x00000008
.L_19:


//--------------------- .nv.callgraph             --------------------------
	.section	.nv.callgraph,"",@"SHT_CUDA_CALLGRAPH"
	.align	4
	.sectionentsize	8
	.align		4
        /*0000*/ 	.word	0x00000000
	.align		4
        /*0004*/ 	.word	0xffffffff
	.align		4
        /*0008*/ 	.word	0x00000000
	.align		4
        /*000c*/ 	.word	0xfffffffe
	.align		4
        /*0010*/ 	.word	0x00000000
	.align		4
        /*0014*/ 	.word	0xfffffffd
	.align		4
        /*0018*/ 	.word	0x00000000
	.align		4
        /*001c*/ 	.word	0xfffffffc


//--------------------- .text._Z10ssp_on_gpumPiS_ --------------------------
	.section	.text._Z10ssp_on_gpumPiS_,"ax",@progbits
	.align	128
        .global         _Z10ssp_on_gpumPiS_
        .type           _Z10ssp_on_gpumPiS_,@function
        .size           _Z10ssp_on_gpumPiS_,(.L_x_7 - _Z10ssp_on_gpumPiS_)
        .other          _Z10ssp_on_gpumPiS_,@"STO_CUDA_ENTRY STV_DEFAULT"
_Z10ssp_on_gpumPiS_:
.text._Z10ssp_on_gpumPiS_:
[----:B------:R-:W-:Y:S01]  /*0000*/  LDC R1, c[0x0][0x37c] ;  /* 0x0000df00ff017b82 */ /* 0x000fe20000000800 */
[----:B------:R-:W0:Y:S01]  /*0010*/  LDCU.64 UR8, c[0x0][0x380] ;  /* 0x00007000ff0877ac */ /* 0x000e220008000a00 */
[----:B------:R-:W1:Y:S06]  /*0020*/  S2R R3, SR_TID.X ;  /* 0x0000000000037919 */ /* 0x000e6c0000002100 */
[----:B------:R-:W1:Y:S01]  /*0030*/  S2UR UR4, SR_CTAID.X ;  /* 0x00000000000479c3 */ /* 0x000e620000002500 */
[----:B------:R-:W-:Y:S01]  /*0040*/  IMAD.MOV.U32 R0, RZ, RZ, RZ ;  /* 0x000000ffff007224 */ /* 0x000fe200078e00ff */
[----:B------:R-:W2:Y:S06]  /*0050*/  LDCU.64 UR12, c[0x0][0x358] ;  /* 0x00006b00ff0c77ac */ /* 0x000eac0008000a00 */
[----:B------:R-:W1:Y:S01]  /*0060*/  LDC R4, c[0x0][0x360] ;  /* 0x0000d800ff047b82 */ /* 0x000e620000000800 */
[----:B0-----:R-:W-:-:S04]  /*0070*/  UISETP.NE.U32.AND UP0, UPT, UR8, URZ, UPT ;  /* 0x000000ff0800728c */ /* 0x001fc8000bf05070 */
[----:B------:R-:W-:Y:S01]  /*0080*/  UISETP.NE.AND.EX UP0, UPT, UR9, URZ, UPT, UP0 ;  /* 0x000000ff0900728c */ /* 0x000fe2000bf05300 */
[----:B-1----:R-:W-:-:S08]  /*0090*/  IMAD R4, R4, UR4, R3 ;  /* 0x0000000404047c24 */ /* 0x002fd0000f8e0203 */
[----:B--2---:R-:W-:Y:S05]  /*00a0*/  BRA.U !UP0, `(.L_x_0) ;  /* 0x0000000d08347547 */ /* 0x004fea000b800000 */
[----:B------:R-:W-:Y:S01]  /*00b0*/  UISETP.GE.U32.AND UP1, UPT, UR8, 0x10, UPT ;  /* 0x000000100800788c */ /* 0x000fe2000bf26070 */
[----:B------:R-:W-:Y:S01]  /*00c0*/  IMAD.MOV.U32 R0, RZ, RZ, RZ ;  /* 0x000000ffff007224 */ /* 0x000fe200078e00ff */
[----:B------:R-:W-:Y:S01]  /*00d0*/  ULOP3.LUT UR14, UR8, 0xf, URZ, 0xc0, !UPT ;  /* 0x0000000f080e7892 */ /* 0x000fe2000f8ec0ff */
[----:B------:R-:W-:Y:S01]  /*00e0*/  IMAD.MOV.U32 R5, RZ, RZ, R4 ;  /* 0x000000ffff057224 */ /* 0x000fe200078e0004 */
[----:B------:R-:W-:Y:S02]  /*00f0*/  UISETP.GE.U32.AND.EX UP1, UPT, UR9, URZ, UPT, UP1 ;  /* 0x000000ff0900728c */ /* 0x000fe4000bf26110 */
[----:B------:R-:W-:Y:S01]  /*0100*/  UISETP.NE.U32.AND UP0, UPT, UR14, URZ, UPT ;  /* 0x000000ff0e00728c */ /* 0x000fe2000bf05070 */
[----:B------:R-:W-:Y:S01]  /*0110*/  UMOV UR5, URZ ;  /* 0x000000ff00057c82 */ /* 0x000fe20008000000 */
[----:B------:R-:W-:Y:S02]  /*0120*/  UMOV UR6, URZ ;  /* 0x000000ff00067c82 */ /* 0x000fe40008000000 */
[----:B------:R-:W-:-:S03]  /*0130*/  UISETP.NE.AND.EX UP0, UPT, URZ, URZ, UPT, UP0 ;  /* 0x000000ffff00728c */ /* 0x000fc6000bf05300 */
[----:B------:R-:W-:Y:S08]  /*0140*/  BRA.U !UP1, `(.L_x_1) ;  /* 0x00000005096c7547 */ /* 0x000ff0000b800000 */
[----:B------:R-:W0:Y:S01]  /*0150*/  LDCU.64 UR10, c[0x0][0x388] ;  /* 0x00007100ff0a77ac */ /* 0x000e220008000a00 */
[----:B------:R-:W-:Y:S02]  /*0160*/  IMAD.MOV.U32 R0, RZ, RZ, RZ ;  /* 0x000000ffff007224 */ /* 0x000fe400078e00ff */
[----:B------:R-:W-:Y:S01]  /*0170*/  IMAD.MOV.U32 R5, RZ, RZ, R4 ;  /* 0x000000ffff057224 */ /* 0x000fe200078e0004 */
[----:B------:R-:W1:Y:S01]  /*0180*/  LDCU UR6, c[0x0][0x384] ;  /* 0x00007080ff0677ac */ /* 0x000e620008000800 */
[----:B------:R-:W-:Y:S02]  /*0190*/  ULOP3.LUT UR5, UR8, 0xfffffff0, URZ, 0xc0, !UPT ;  /* 0xfffffff008057892 */ /* 0x000fe4000f8ec0ff */
[----:B0-----:R-:W-:-:S04]  /*01a0*/  UIADD3 UR4, UP1, UPT, UR10, 0x20, URZ ;  /* 0x000000200a047890 */ /* 0x001fc8000ff3e0ff */
[----:B------:R-:W-:Y:S02]  /*01b0*/  UIADD3.X UR7, UPT, UPT, URZ, UR11, URZ, UP1, !UPT ;  /* 0x0000000bff077290 */ /* 0x000fe40008ffe4ff */
[----:B------:R-:W-:Y:S01]  /*01c0*/  IMAD.U32 R2, RZ, RZ, UR4 ;  /* 0x00000004ff027e24 */ /* 0x000fe2000f8e00ff */
[----:B------:R-:W-:-:S03]  /*01d0*/  UMOV UR4, UR5 ;  /* 0x0000000500047c82 */ /* 0x000fc60008000000 */
[----:B------:R-:W-:Y:S01]  /*01e0*/  IMAD.U32 R3, RZ, RZ, UR7 ;  /* 0x00000007ff037e24 */ /* 0x000fe2000f8e00ff */
[----:B-1----:R-:W-:-:S06]  /*01f0*/  UMOV UR7, UR6 ;  /* 0x0000000600077c82 */ /* 0x002fcc0008000000 */
.L_x_2:
[----:B------:R-:W2:Y:S04]  /*0200*/  LDG.E R20, desc[UR12][R2.64+-0x20] ;  /* 0xffffe00c02147981 */ /* 0x000ea8000c1e1900 */
[----:B------:R-:W3:Y:S04]  /*0210*/  LDG.E R22, desc[UR12][R2.64+-0x1c] ;  /* 0xffffe40c02167981 */ /* 0x000ee8000c1e1900 */
[----:B------:R-:W4:Y:S04]  /*0220*/  LDG.E R19, desc[UR12][R2.64+-0x18] ;  /* 0xffffe80c02137981 */ /* 0x000f28000c1e1900 */
[----:B------:R-:W5:Y:S04]  /*0230*/  LDG.E R18, desc[UR12][R2.64+-0x14] ;  /* 0xffffec0c02127981 */ /* 0x000f68000c1e1900 */
        /* <DEDUP_REMOVED lines=11> */
[----:B------:R0:W5:Y:S01]  /*02f0*/  LDG.E R7, desc[UR12][R2.64+0x1c] ;  /* 0x00001c0c02077981 */ /* 0x000162000c1e1900 */
[C---:B------:R-:W-:Y:S01]  /*0300*/  IMAD.SHL.U32 R23, R5.reuse, 0x40000000, RZ ;  /* 0x4000000005177824 */ /* 0x040fe200078e00ff */
[----:B------:R-:W-:-:S04]  /*0310*/  LOP3.LUT R21, R5, 0x1, RZ, 0xc0, !PT ;  /* 0x0000000105157812 */ /* 0x000fc800078ec0ff */
[----:B------:R-:W-:Y:S02]  /*0320*/  ISETP.NE.U32.AND P0, PT, R21, 0x1, PT ;  /* 0x000000011500780c */ /* 0x000fe40003f05070 */
[----:B------:R-:W-:Y:S01]  /*0330*/  SHF.R.S32.HI R23, RZ, 0x1f, R23 ;  /* 0x0000001fff177819 */ /* 0x000fe20000011417 */
[----:B------:R-:W-:-:S04]  /*0340*/  UIADD3 UR4, UP1, UPT, UR4, -0x10, URZ ;  /* 0xfffffff004047890 */ /* 0x000fc8000ff3e0ff */
[----:B------:R-:W-:Y:S02]  /*0350*/  UIADD3.X UR7, UPT, UPT, UR7, -0x1, URZ, UP1, !UPT ;  /* 0xffffffff07077890 */ /* 0x000fe40008ffe4ff */
[----:B------:R-:W-:-:S04]  /*0360*/  UISETP.NE.U32.AND UP1, UPT, UR4, URZ, UPT ;  /* 0x000000ff0400728c */ /* 0x000fc8000bf25070 */
[----:B------:R-:W-:Y:S01]  /*0370*/  UISETP.NE.AND.EX UP1, UPT, UR7, URZ, UPT, UP1 ;  /* 0x000000ff0700728c */ /* 0x000fe2000bf25310 */
[----:B--2---:R-:W-:Y:S01]  /*0380*/  SEL R21, R20, RZ, !P0 ;  /* 0x000000ff14157207 */ /* 0x004fe20004000000 */
[----:B------:R-:W-:Y:S01]  /*0390*/  IMAD.SHL.U32 R20, R5, 0x20000000, RZ ;  /* 0x2000000005147824 */ /* 0x000fe200078e00ff */
[----:B---3--:R-:W-:Y:S01]  /*03a0*/  LOP3.LUT R22, R23, R22, RZ, 0xc0, !PT ;  /* 0x0000001617167212 */ /* 0x008fe200078ec0ff */
[----:B------:R-:W-:-:S03]  /*03b0*/  IMAD.SHL.U32 R23, R5, 0x10000000, RZ ;  /* 0x1000000005177824 */ /* 0x000fc600078e00ff */
[----:B------:R-:W-:Y:S02]  /*03c0*/  SHF.R.S32.HI R20, RZ, 0x1f, R20 ;  /* 0x0000001fff147819 */ /* 0x000fe40000011414 */
[----:B------:R-:W-:Y:S01]  /*03d0*/  IADD3 R21, PT, PT, R22, R21, R0 ;  /* 0x0000001516157210 */ /* 0x000fe20007ffe000 */
[C---:B------:R-:W-:Y:S01]  /*03e0*/  IMAD.SHL.U32 R0, R5.reuse, 0x8000000, RZ ;  /* 0x0800000005007824 */ /* 0x040fe200078e00ff */
[----:B------:R-:W-:Y:S01]  /*03f0*/  SHF.R.S32.HI R23, RZ, 0x1f, R23 ;  /* 0x0000001fff177819 */ /* 0x000fe20000011417 */
[----:B------:R-:W-:Y:S01]  /*0400*/  IMAD.SHL.U32 R22, R5, 0x4000000, RZ ;  /* 0x0400000005167824 */ /* 0x000fe200078e00ff */
[----:B----4-:R-:W-:Y:S02]  /*0410*/  LOP3.LUT R20, R20, R19, RZ, 0xc0, !PT ;  /* 0x0000001314147212 */ /* 0x010fe400078ec0ff */
[----:B-----5:R-:W-:Y:S02]  /*0420*/  LOP3.LUT R18, R23, R18, RZ, 0xc0, !PT ;  /* 0x0000001217127212 */ /* 0x020fe400078ec0ff */
[----:B------:R-:W-:-:S02]  /*0430*/  SHF.R.S32.HI R19, RZ, 0x1f, R0 ;  /* 0x0000001fff137819 */ /* 0x000fc40000011400 */
[----:B------:R-:W-:Y:S02]  /*0440*/  SHF.R.S32.HI R23, RZ, 0x1f, R22 ;  /* 0x0000001fff177819 */ /* 0x000fe40000011416 */
[----:B------:R-:W-:Y:S01]  /*0450*/  LOP3.LUT R19, R19, R16, RZ, 0xc0, !PT ;  /* 0x0000001013137212 */ /* 0x000fe200078ec0ff */
[C---:B------:R-:W-:Y:S01]  /*0460*/  IMAD.SHL.U32 R16, R5.reuse, 0x1000000, RZ ;  /* 0x0100000005107824 */ /* 0x040fe200078e00ff */
[----:B------:R-:W-:Y:S01]  /*0470*/  IADD3 R18, PT, PT, R18, R20, R21 ;  /* 0x0000001412127210 */ /* 0x000fe20007ffe015 */
[----:B------:R-:W-:Y:S01]  /*0480*/  IMAD.SHL.U32 R0, R5, 0x2000000, RZ ;  /* 0x0200000005007824 */ /* 0x000fe200078e00ff */
[----:B------:R-:W-:Y:S02]  /*0490*/  LOP3.LUT R14, R23, R14, RZ, 0xc0, !PT ;  /* 0x0000000e170e7212 */ /* 0x000fe400078ec0ff */
[----:B------:R-:W-:Y:S02]  /*04a0*/  SHF.R.S32.HI R16, RZ, 0x1f, R16 ;  /* 0x0000001fff107819 */ /* 0x000fe40000011410 */
[----:B------:R-:W-:Y:S01]  /*04b0*/  IADD3 R14, PT, PT, R14, R19, R18 ;  /* 0x000000130e0e7210 */ /* 0x000fe20007ffe012 */
[C---:B------:R-:W-:Y:S01]  /*04c0*/  IMAD.SHL.U32 R18, R5.reuse, 0x800000, RZ ;  /* 0x0080000005127824 */ /* 0x040fe200078e00ff */
[----:B------:R-:W-:Y:S01]  /*04d0*/  SHF.R.S32.HI R0, RZ, 0x1f, R0 ;  /* 0x0000001fff007819 */ /* 0x000fe20000011400 */
[----:B------:R-:W-:Y:S01]  /*04e0*/  IMAD.SHL.U32 R19, R5, 0x400000, RZ ;  /* 0x0040000005137824 */ /* 0x000fe200078e00ff */
[----:B------:R-:W-:-:S02]  /*04f0*/  LOP3.LUT R16, R16, R17, RZ, 0xc0, !PT ;  /* 0x0000001110107212 */ /* 0x000fc400078ec0ff */
[----:B------:R-:W-:Y:S02]  /*0500*/  LOP3.LUT R15, R0, R15, RZ, 0xc0, !PT ;  /* 0x0000000f000f7212 */ /* 0x000fe400078ec0ff */
[----:B------:R-:W-:Y:S02]  /*0510*/  SHF.R.S32.HI R17, RZ, 0x1f, R18 ;  /* 0x0000001fff117819 */ /* 0x000fe40000011412 */
[----:B------:R-:W-:Y:S01]  /*0520*/  SHF.R.S32.HI R19, RZ, 0x1f, R19 ;  /* 0x0000001fff137819 */ /* 0x000fe20000011413 */
[----:B------:R-:W-:Y:S01]  /*0530*/  IMAD.SHL.U32 R0, R5, 0x200000, RZ ;  /* 0x0020000005007824 */ /* 0x000fe200078e00ff */
[----:B------:R-:W-:Y:S02]  /*0540*/  IADD3 R14, PT, PT, R16, R15, R14 ;  /* 0x0000000f100e7210 */ /* 0x000fe40007ffe00e */
[----:B------:R-:W-:Y:S01]  /*0550*/  LOP3.LUT R17, R17, R12, RZ, 0xc0, !PT ;  /* 0x0000000c11117212 */ /* 0x000fe200078ec0ff */
[----:B------:R-:W-:Y:S01]  /*0560*/  IMAD.SHL.U32 R12, R5, 0x100000, RZ ;  /* 0x00100000050c7824 */ /* 0x000fe200078e00ff */
[----:B------:R-:W-:Y:S01]  /*0570*/  LOP3.LUT R10, R19, R10, RZ, 0xc0, !PT ;  /* 0x0000000a130a7212 */ /* 0x000fe200078ec0ff */
[----:B------:R-:W-:Y:S01]  /*0580*/  IMAD.SHL.U32 R15, R5, 0x40000, RZ ;  /* 0x00040000050f7824 */ /* 0x000fe200078e00ff */
[----:B------:R-:W-:-:S02]  /*0590*/  SHF.R.S32.HI R0, RZ, 0x1f, R0 ;  /* 0x0000001fff007819 */ /* 0x000fc40000011400 */
[----:B------:R-:W-:Y:S01]  /*05a0*/  IADD3 R10, PT, PT, R10, R17, R14 ;  /* 0x000000110a0a7210 */ /* 0x000fe20007ffe00e */
[C---:B------:R-:W-:Y:S01]  /*05b0*/  IMAD.SHL.U32 R14, R5.reuse, 0x80000, RZ ;  /* 0x00080000050e7824 */ /* 0x040fe200078e00ff */
[----:B------:R-:W-:Y:S02]  /*05c0*/  SHF.R.S32.HI R12, RZ, 0x1f, R12 ;  /* 0x0000001fff0c7819 */ /* 0x000fe4000001140c */
[----:B------:R-:W-:Y:S02]  /*05d0*/  LOP3.LUT R11, R0, R11, RZ, 0xc0, !PT ;  /* 0x0000000b000b7212 */ /* 0x000fe400078ec0ff */
[----:B------:R-:W-:Y:S02]  /*05e0*/  LOP3.LUT R12, R12, R13, RZ, 0xc0, !PT ;  /* 0x0000000d0c0c7212 */ /* 0x000fe400078ec0ff */
[----:B------:R-:W-:Y:S02]  /*05f0*/  SHF.R.S32.HI R14, RZ, 0x1f, R14 ;  /* 0x0000001fff0e7819 */ /* 0x000fe4000001140e */
[----:B------:R-:W-:Y:S01]  /*0600*/  SHF.R.S32.HI R15, RZ, 0x1f, R15 ;  /* 0x0000001fff0f7819 */ /* 0x000fe2000001140f */
[C---:B------:R-:W-:Y:S01]  /*0610*/  IMAD.SHL.U32 R0, R5.reuse, 0x20000, RZ ;  /* 0x0002000005007824 */ /* 0x040fe200078e00ff */
[----:B------:R-:W-:Y:S01]  /*0620*/  IADD3 R10, PT, PT, R12, R11, R10 ;  /* 0x0000000b0c0a7210 */ /* 0x000fe20007ffe00a */
[----:B------:R-:W-:Y:S01]  /*0630*/  IMAD.U32 R11, R5, 0x10000, RZ ;  /* 0x00010000050b7824 */ /* 0x000fe200078e00ff */
[----:B------:R-:W-:-:S02]  /*0640*/  LOP3.LUT R9, R14, R9, RZ, 0xc0, !PT ;  /* 0x000000090e097212 */ /* 0x000fc400078ec0ff */
[----:B------:R-:W-:-:S04]  /*0650*/  LOP3.LUT R6, R15, R6, RZ, 0xc0, !PT ;  /* 0x000000060f067212 */ /* 0x000fc800078ec0ff */
[----:B------:R-:W-:Y:S02]  /*0660*/  IADD3 R6, PT, PT, R6, R9, R10 ;  /* 0x0000000906067210 */ /* 0x000fe40007ffe00a */
[----:B------:R-:W-:Y:S02]  /*0670*/  SHF.R.S32.HI R9, RZ, 0x1f, R0 ;  /* 0x0000001fff097819 */ /* 0x000fe40000011400 */
[----:B------:R-:W-:Y:S02]  /*0680*/  SHF.R.S32.HI R0, RZ, 0x1f, R11 ;  /* 0x0000001fff007819 */ /* 0x000fe4000001140b */
[----:B0-----:R-:W-:Y:S02]  /*0690*/  IADD3 R2, P0, PT, R2, 0x40, RZ ;  /* 0x0000004002027810 */ /* 0x001fe40007f1e0ff */
[----:B------:R-:W-:Y:S02]  /*06a0*/  LOP3.LUT R9, R9, R8, RZ, 0xc0, !PT ;  /* 0x0000000809097212 */ /* 0x000fe400078ec0ff */
[----:B------:R-:W-:Y:S01]  /*06b0*/  LOP3.LUT R0, R0, R7, RZ, 0xc0, !PT ;  /* 0x0000000700007212 */ /* 0x000fe200078ec0ff */
[----:B------:R-:W-:Y:S01]  /*06c0*/  IMAD.X R3, RZ, RZ, R3, P0 ;  /* 0x000000ffff037224 */ /* 0x000fe200000e0603 */
[----:B------:R-:W-:-:S02]  /*06d0*/  SHF.R.U32.HI R5, RZ, 0x10, R5 ;  /* 0x00000010ff057819 */ /* 0x000fc40000011605 */
[----:B------:R-:W-:Y:S01]  /*06e0*/  IADD3 R0, PT, PT, R0, R9, R6 ;  /* 0x0000000900007210 */ /* 0x000fe20007ffe006 */
[----:B------:R-:W-:Y:S06]  /*06f0*/  BRA.U UP1, `(.L_x_2) ;  /* 0xfffffff901c07547 */ /* 0x000fec000b83ffff */
.L_x_1:
[----:B------:R-:W-:Y:S05]  /*0700*/  BRA.U !UP0, `(.L_x_0) ;  /* 0x00000005089c7547 */ /* 0x000fea000b800000 */
[----:B------:R-:W-:Y:S02]  /*0710*/  UISETP.GE.U32.AND UP1, UPT, UR14, 0x8, UPT ;  /* 0x000000080e00788c */ /* 0x000fe4000bf26070 */
[----:B------:R-:W-:Y:S02]  /*0720*/  ULOP3.LUT UR9, UR8, 0x7, URZ, 0xc0, !UPT ;  /* 0x0000000708097892 */ /* 0x000fe4000f8ec0ff */
[----:B------:R-:W-:Y:S02]  /*0730*/  UISETP.GE.U32.AND.EX UP1, UPT, URZ, URZ, UPT, UP1 ;  /* 0x000000ffff00728c */ /* 0x000fe4000bf26110 */
[----:B------:R-:W-:-:S04]  /*0740*/  UISETP.NE.U32.AND UP0, UPT, UR9, URZ, UPT ;  /* 0x000000ff0900728c */ /* 0x000fc8000bf05070 */
[----:B------:R-:W-:-:S03]  /*0750*/  UISETP.NE.AND.EX UP0, UPT, URZ, URZ, UPT, UP0 ;  /* 0x000000ffff00728c */ /* 0x000fc6000bf05300 */
[----:B------:R-:W-:Y:S08]  /*0760*/  BRA.U !UP1, `(.L_x_3) ;  /* 0x0000000109b07547 */ /* 0x000ff0000b800000 */
[----:B------:R-:W0:Y:S02]  /*0770*/  LDCU.64 UR10, c[0x0][0x388] ;  /* 0x00007100ff0a77ac */ /* 0x000e240008000a00 */
[----:B0-----:R-:W-:-:S04]  /*0780*/  ULEA UR4, UP1, UR5, UR10, 0x2 ;  /* 0x0000000a05047291 */ /* 0x001fc8000f8210ff */
[----:B------:R-:W-:Y:S02]  /*0790*/  ULEA.HI.X UR7, UR5, UR11, UR6, 0x2, UP1 ;  /* 0x0000000b05077291 */ /* 0x000fe400088f1406 */
[----:B------:R-:W-:-:S04]  /*07a0*/  IMAD.U32 R8, RZ, RZ, UR4 ;  /* 0x00000004ff087e24 */ /* 0x000fc8000f8e00ff */
[----:B------:R-:W-:-:S05]  /*07b0*/  IMAD.U32 R9, RZ, RZ, UR7 ;  /* 0x00000007ff097e24 */ /* 0x000fca000f8e00ff */
[----:B------:R-:W2:Y:S04]  /*07c0*/  LDG.E R12, desc[UR12][R8.64+0x4] ;  /* 0x0000040c080c7981 */ /* 0x000ea8000c1e1900 */
[----:B------:R-:W3:Y:S04]  /*07d0*/  LDG.E R10, desc[UR12][R8.64] ;  /* 0x0000000c080a7981 */ /* 0x000ee8000c1e1900 */
[----:B------:R-:W4:Y:S04]  /*07e0*/  LDG.E R14, desc[UR12][R8.64+0x8] ;  /* 0x0000080c080e7981 */ /* 0x000f28000c1e1900 */
[----:B------:R-:W5:Y:S04]  /*07f0*/  LDG.E R16, desc[UR12][R8.64+0xc] ;  /* 0x00000c0c08107981 */ /* 0x000f68000c1e1900 */
[----:B------:R-:W5:Y:S04]  /*0800*/  LDG.E R6, desc[UR12][R8.64+0x10] ;  /* 0x0000100c08067981 */ /* 0x000f68000c1e1900 */
[----:B------:R-:W5:Y:S04]  /*0810*/  LDG.E R3, desc[UR12][R8.64+0x14] ;  /* 0x0000140c08037981 */ /* 0x000f68000c1e1900 */
[----:B------:R-:W5:Y:S04]  /*0820*/  LDG.E R2, desc[UR12][R8.64+0x18] ;  /* 0x0000180c08027981 */ /* 0x000f68000c1e1900 */
[----:B------:R0:W5:Y:S01]  /*0830*/  LDG.E R7, desc[UR12][R8.64+0x1c] ;  /* 0x00001c0c08077981 */ /* 0x000162000c1e1900 */
[C---:B------:R-:W-:Y:S01]  /*0840*/  IMAD.SHL.U32 R13, R5.reuse, 0x40000000, RZ ;  /* 0x40000000050d7824 */ /* 0x040fe200078e00ff */
[C---:B------:R-:W-:Y:S01]  /*0850*/  LOP3.LUT R11, R5.reuse, 0x1, RZ, 0xc0, !PT ;  /* 0x00000001050b7812 */ /* 0x040fe200078ec0ff */
[----:B------:R-:W-:Y:S01]  /*0860*/  IMAD.SHL.U32 R15, R5, 0x20000000, RZ ;  /* 0x20000000050f7824 */ /* 0x000fe200078e00ff */
[----:B------:R-:W-:-:S02]  /*0870*/  UIADD3 UR5, UP1, UPT, UR5, 0x8, URZ ;  /* 0x0000000805057890 */ /* 0x000fc4000ff3e0ff */
[----:B------:R-:W-:Y:S02]  /*0880*/  SHF.R.S32.HI R13, RZ, 0x1f, R13 ;  /* 0x0000001fff0d7819 */ /* 0x000fe4000001140d */
[----:B------:R-:W-:Y:S01]  /*0890*/  ISETP.NE.U32.AND P0, PT, R11, 0x1, PT ;  /* 0x000000010b00780c */ /* 0x000fe20003f05070 */
[----:B------:R-:W-:Y:S01]  /*08a0*/  UIADD3.X UR6, UPT, UPT, URZ, UR6, URZ, UP1, !UPT ;  /* 0x00000006ff067290 */ /* 0x000fe20008ffe4ff */
[----:B0-----:R-:W-:Y:S01]  /*08b0*/  IMAD.SHL.U32 R8, R5, 0x4000000, RZ ;  /* 0x0400000005087824 */ /* 0x001fe200078e00ff */
[----:B------:R-:W-:-:S04]  /*08c0*/  SHF.R.S32.HI R15, RZ, 0x1f, R15 ;  /* 0x0000001fff0f7819 */ /* 0x000fc8000001140f */
[----:B------:R-:W-:Y:S02]  /*08d0*/  SHF.R.S32.HI R8, RZ, 0x1f, R8 ;  /* 0x0000001fff087819 */ /* 0x000fe40000011408 */
[----:B--2---:R-:W-:Y:S01]  /*08e0*/  LOP3.LUT R12, R13, R12, RZ, 0xc0, !PT ;  /* 0x0000000c0d0c7212 */ /* 0x004fe200078ec0ff */
[C---:B------:R-:W-:Y:S01]  /*08f0*/  IMAD.SHL.U32 R13, R5.reuse, 0x10000000, RZ ;  /* 0x10000000050d7824 */ /* 0x040fe200078e00ff */
[----:B---3--:R-:W-:Y:S01]  /*0900*/  SEL R11, R10, RZ, !P0 ;  /* 0x000000ff0a0b7207 */ /* 0x008fe20004000000 */
[----:B------:R-:W-:-:S03]  /*0910*/  IMAD.SHL.U32 R10, R5, 0x1000000, RZ ;  /* 0x01000000050a7824 */ /* 0x000fc600078e00ff */
[----:B------:R-:W-:Y:S02]  /*0920*/  SHF.R.S32.HI R13, RZ, 0x1f, R13 ;  /* 0x0000001fff0d7819 */ /* 0x000fe4000001140d */
[----:B------:R-:W-:Y:S01]  /*0930*/  IADD3 R11, PT, PT, R12, R11, R0 ;  /* 0x0000000b0c0b7210 */ /* 0x000fe20007ffe000 */
[----:B------:R-:W-:Y:S01]  /*0940*/  IMAD.SHL.U32 R0, R5, 0x8000000, RZ ;  /* 0x0800000005007824 */ /* 0x000fe200078e00ff */
[----:B----4-:R-:W-:Y:S02]  /*0950*/  LOP3.LUT R14, R15, R14, RZ, 0xc0, !PT ;  /* 0x0000000e0f0e7212 */ /* 0x010fe400078ec0ff */
[----:B-----5:R-:W-:Y:S02]  /*0960*/  LOP3.LUT R13, R13, R16, RZ, 0xc0, !PT ;  /* 0x000000100d0d7212 */ /* 0x020fe400078ec0ff */
[----:B------:R-:W-:Y:S01]  /*0970*/  SHF.R.S32.HI R9, RZ, 0x1f, R0 ;  /* 0x0000001fff097819 */ /* 0x000fe20000011400 */
[----:B------:R-:W-:Y:S01]  /*0980*/  IMAD.SHL.U32 R0, R5, 0x2000000, RZ ;  /* 0x0200000005007824 */ /* 0x000fe200078e00ff */
[----:B------:R-:W-:-:S02]  /*0990*/  IADD3 R11, PT, PT, R13, R14, R11 ;  /* 0x0000000e0d0b7210 */ /* 0x000fc40007ffe00b */
[----:B------:R-:W-:Y:S02]  /*09a0*/  LOP3.LUT R6, R9, R6, RZ, 0xc0, !PT ;  /* 0x0000000609067212 */ /* 0x000fe400078ec0ff */
[----:B------:R-:W-:Y:S02]  /*09b0*/  LOP3.LUT R3, R8, R3, RZ, 0xc0, !PT ;  /* 0x0000000308037212 */ /* 0x000fe400078ec0ff */
[----:B------:R-:W-:Y:S02]  /*09c0*/  SHF.R.S32.HI R9, RZ, 0x1f, R0 ;  /* 0x0000001fff097819 */ /* 0x000fe40000011400 */
[----:B------:R-:W-:Y:S02]  /*09d0*/  SHF.R.S32.HI R10, RZ, 0x1f, R10 ;  /* 0x0000001fff0a7819 */ /* 0x000fe4000001140a */
[----:B------:R-:W-:Y:S02]  /*09e0*/  IADD3 R3, PT, PT, R3, R6, R11 ;  /* 0x0000000603037210 */ /* 0x000fe40007ffe00b */
[----:B------:R-:W-:-:S02]  /*09f0*/  LOP3.LUT R2, R9, R2, RZ, 0xc0, !PT ;  /* 0x0000000209027212 */ /* 0x000fc400078ec0ff */
[----:B------:R-:W-:Y:S02]  /*0a00*/  LOP3.LUT R7, R10, R7, RZ, 0xc0, !PT ;  /* 0x000000070a077212 */ /* 0x000fe400078ec0ff */
[----:B------:R-:W-:Y:S02]  /*0a10*/  SHF.R.U32.HI R5, RZ, 0x8, R5 ;  /* 0x00000008ff057819 */ /* 0x000fe40000011605 */
[----:B------:R-:W-:-:S07]  /*0a20*/  IADD3 R0, PT, PT, R7, R2, R3 ;  /* 0x0000000207007210 */ /* 0x000fce0007ffe003 */
.L_x_3:
[----:B------:R-:W-:Y:S05]  /*0a30*/  BRA.U !UP0, `(.L_x_0) ;  /* 0x0000000108d07547 */ /* 0x000fea000b800000 */
[----:B------:R-:W-:Y:S02]  /*0a40*/  UISETP.GE.U32.AND UP1, UPT, UR9, 0x4, UPT ;  /* 0x000000040900788c */ /* 0x000fe4000bf26070 */
[----:B------:R-:W-:Y:S02]  /*0a50*/  ULOP3.LUT UR8, UR8, 0x3, URZ, 0xc0, !UPT ;  /* 0x0000000308087892 */ /* 0x000fe4000f8ec0ff */
[----:B------:R-:W-:Y:S02]  /*0a60*/  UISETP.GE.U32.AND.EX UP1, UPT, URZ, URZ, UPT, UP1 ;  /* 0x000000ffff00728c */ /* 0x000fe4000bf26110 */
[----:B------:R-:W-:Y:S01]  /*0a70*/  UISETP.NE.U32.AND UP0, UPT, UR8, URZ, UPT ;  /* 0x000000ff0800728c */ /* 0x000fe2000bf05070 */
[----:B------:R-:W-:-:S03]  /*0a80*/  UMOV UR4, URZ ;  /* 0x000000ff00047c82 */ /* 0x000fc60008000000 */
[----:B------:R-:W-:-:S03]  /*0a90*/  UISETP.NE.AND.EX UP0, UPT, UR4, URZ, UPT, UP0 ;  /* 0x000000ff0400728c */ /* 0x000fc6000bf05300 */
        /* <DEDUP_REMOVED lines=9> */
[----:B------:R-:W5:Y:S01]  /*0b30*/  LDG.E R12, desc[UR12][R2.64+0xc] ;  /* 0x00000c0c020c7981 */ /* 0x000f62000c1e1900 */
[C---:B------:R-:W-:Y:S01]  /*0b40*/  IMAD.SHL.U32 R9, R5.reuse, 0x40000000, RZ ;  /* 0x4000000005097824 */ /* 0x040fe200078e00ff */
[C---:B------:R-:W-:Y:S01]  /*0b50*/  LOP3.LUT R7, R5.reuse, 0x1, RZ, 0xc0, !PT ;  /* 0x0000000105077812 */ /* 0x040fe200078ec0ff */
[----:B------:R-:W-:Y:S01]  /*0b60*/  IMAD.SHL.U32 R11, R5, 0x20000000, RZ ;  /* 0x20000000050b7824 */ /* 0x000fe200078e00ff */
[----:B------:R-:W-:-:S02]  /*0b70*/  UIADD3 UR5, UP1, UPT, UR5, 0x4, URZ ;  /* 0x0000000405057890 */ /* 0x000fc4000ff3e0ff */
[----:B------:R-:W-:Y:S02]  /*0b80*/  SHF.R.S32.HI R9, RZ, 0x1f, R9 ;  /* 0x0000001fff097819 */ /* 0x000fe40000011409 */
[----:B------:R-:W-:Y:S01]  /*0b90*/  ISETP.NE.U32.AND P0, PT, R7, 0x1, PT ;  /* 0x000000010700780c */ /* 0x000fe20003f05070 */
[----:B------:R-:W-:Y:S01]  /*0ba0*/  UIADD3.X UR6, UPT, UPT, URZ, UR6, URZ, UP1, !UPT ;  /* 0x00000006ff067290 */ /* 0x000fe20008ffe4ff */
[----:B------:R-:W-:Y:S02]  /*0bb0*/  SHF.R.S32.HI R11, RZ, 0x1f, R11 ;  /* 0x0000001fff0b7819 */ /* 0x000fe4000001140b */
[----:B--2---:R-:W-:Y:S01]  /*0bc0*/  LOP3.LUT R8, R9, R8, RZ, 0xc0, !PT ;  /* 0x0000000809087212 */ /* 0x004fe200078ec0ff */
[----:B------:R-:W-:Y:S01]  /*0bd0*/  IMAD.SHL.U32 R9, R5, 0x10000000, RZ ;  /* 0x1000000005097824 */ /* 0x000fe200078e00ff */
[----:B------:R-:W-:Y:S02]  /*0be0*/  SHF.R.U32.HI R5, RZ, 0x4, R5 ;  /* 0x00000004ff057819 */ /* 0x000fe40000011605 */
[----:B---3--:R-:W-:-:S02]  /*0bf0*/  SEL R7, R6, RZ, !P0 ;  /* 0x000000ff06077207 */ /* 0x008fc40004000000 */
[----:B------:R-:W-:Y:S02]  /*0c00*/  SHF.R.S32.HI R9, RZ, 0x1f, R9 ;  /* 0x0000001fff097819 */ /* 0x000fe40000011409 */
[----:B------:R-:W-:Y:S02]  /*0c10*/  IADD3 R0, PT, PT, R8, R7, R0 ;  /* 0x0000000708007210 */ /* 0x000fe40007ffe000 */
[----:B----4-:R-:W-:Y:S02]  /*0c20*/  LOP3.LUT R11, R11, R10, RZ, 0xc0, !PT ;  /* 0x0000000a0b0b7212 */ /* 0x010fe400078ec0ff */
[----:B-----5:R-:W-:-:S04]  /*0c30*/  LOP3.LUT R9, R9, R12, RZ, 0xc0, !PT ;  /* 0x0000000c09097212 */ /* 0x020fc800078ec0ff */
[----:B------:R-:W-:-:S07]  /*0c40*/  IADD3 R0, PT, PT, R9, R11, R0 ;  /* 0x0000000b09007210 */ /* 0x000fce0007ffe000 */
.L_x_4:
[----:B------:R-:W-:Y:S05]  /*0c50*/  BRA.U !UP0, `(.L_x_0) ;  /* 0x0000000108487547 */ /* 0x000fea000b800000 */
[----:B------:R-:W0:Y:S02]  /*0c60*/  LDCU.64 UR10, c[0x0][0x388] ;  /* 0x00007100ff0a77ac */ /* 0x000e240008000a00 */
[----:B0-----:R-:W-:-:S04]  /*0c70*/  ULEA UR7, UP0, UR5, UR10, 0x2 ;  /* 0x0000000a05077291 */ /* 0x001fc8000f8010ff */
[----:B------:R-:W-:-:S12]  /*0c80*/  ULEA.HI.X UR5, UR5, UR11, UR6, 0x2, UP0 ;  /* 0x0000000b05057291 */ /* 0x000fd800080f1406 */
.L_x_5:
[----:B------:R-:W-:Y:S02]  /*0c90*/  IMAD.U32 R2, RZ, RZ, UR7 ;  /* 0x00000007ff027e24 */ /* 0x000fe4000f8e00ff */
[----:B------:R-:W-:-:S05]  /*0ca0*/  IMAD.U32 R3, RZ, RZ, UR5 ;  /* 0x00000005ff037e24 */ /* 0x000fca000f8e00ff */
[----:B------:R-:W2:Y:S01]  /*0cb0*/  LDG.E R2, desc[UR12][R2.64] ;  /* 0x0000000c02027981 */ /* 0x000ea2000c1e1900 */
[----:B------:R-:W-:Y:S01]  /*0cc0*/  UIADD3 UR8, UP0, UPT, UR8, -0x1, URZ ;  /* 0xffffffff08087890 */ /* 0x000fe2000ff1e0ff */
[----:B------:R-:W-:Y:S01]  /*0cd0*/  LOP3.LUT R6, R5, 0x1, RZ, 0xc0, !PT ;  /* 0x0000000105067812 */ /* 0x000fe200078ec0ff */
[----:B------:R-:W-:Y:S01]  /*0ce0*/  UIADD3 UR7, UP1, UPT, UR7, 0x4, URZ ;  /* 0x0000000407077890 */ /* 0x000fe2000ff3e0ff */
[----:B------:R-:W-:Y:S01]  /*0cf0*/  SHF.R.U32.HI R5, RZ, 0x1, R5 ;  /* 0x00000001ff057819 */ /* 0x000fe20000011605 */
[----:B------:R-:W-:Y:S01]  /*0d00*/  UIADD3.X UR4, UPT, UPT, UR4, -0x1, URZ, UP0, !UPT ;  /* 0xffffffff04047890 */ /* 0x000fe200087fe4ff */
[----:B------:R-:W-:Y:S01]  /*0d10*/  ISETP.NE.U32.AND P0, PT, R6, 0x1, PT ;  /* 0x000000010600780c */ /* 0x000fe20003f05070 */
[----:B------:R-:W-:Y:S02]  /*0d20*/  UISETP.NE.U32.AND UP0, UPT, UR8, URZ, UPT ;  /* 0x000000ff0800728c */ /* 0x000fe4000bf05070 */
[----:B------:R-:W-:Y:S02]  /*0d30*/  UIADD3.X UR5, UPT, UPT, URZ, UR5, URZ, UP1, !UPT ;  /* 0x00000005ff057290 */ /* 0x000fe40008ffe4ff */
[----:B------:R-:W-:Y:S01]  /*0d40*/  UISETP.NE.AND.EX UP0, UPT, UR4, URZ, UPT, UP0 ;  /* 0x000000ff0400728c */ /* 0x000fe2000bf05300 */
[----:B--2---:R-:W-:-:S05]  /*0d50*/  SEL R7, R2, RZ, !P0 ;  /* 0x000000ff02077207 */ /* 0x004fca0004000000 */
[----:B------:R-:W-:-:S03]  /*0d60*/  IMAD.IADD R0, R7, 0x1, R0 ;  /* 0x0000000107007824 */ /* 0x000fc600078e0200 */
[----:B------:R-:W-:Y:S05]  /*0d70*/  BRA.U UP0, `(.L_x_5) ;  /* 0xfffffffd00c47547 */ /* 0x000fea000b83ffff */
.L_x_0:
[----:B------:R-:W0:Y:S02]  /*0d80*/  LDC.64 R2, c[0x0][0x390] ;  /* 0x0000e400ff027b82 */ /* 0x000e240000000a00 */
[----:B0-----:R-:W-:-:S05]  /*0d90*/  IMAD.WIDE.U32 R4, R4, 0x4, R2 ;  /* 0x0000000404047825 */ /* 0x001fca00078e0002 */
[----:B------:R-:W-:Y:S01]  /*0da0*/  STG.E desc[UR12][R4.64], R0 ;  /* 0x0000000004007986 */ /* 0x000fe2000c10190c */
[----:B------:R-:W-:Y:S05]  /*0db0*/  EXIT ;  /* 0x000000000000794d */ /* 0x000fea0003800000 */
.L_x_6:
[----:B------:R-:W-:-:S00]  /*0dc0*/  BRA `(.L_x_6) ;  /* 0xfffffffc00fc7947 */ /* 0x000fc0000383ffff */
[----:B------:R-:W-:-:S00]  /*0dd0*/  NOP ;  /* 0x0000000000007918 */ /* 0x000fc00000000000 */
        /* <DEDUP_REMOVED lines=10> */
.L_x_7:


//--------------------- .nv.shared.reserved.0     --------------------------
	.section	.nv.shared.reserved.0,"aw",@nobits
	.weak		__nv_reservedSMEM_offset_0_alias
	.size		__nv_reservedSMEM_offset_0_alias, 0, 64
	.other		__nv_reservedSMEM_offset_0_alias,@"STO_CUDA_RESERVED_SHARED STV_DEFAULT"
__nv_reservedSMEM_offset_0_alias:
	.zero		0
	.zero		64


//--------------------- .nv.constant0._Z10ssp_on_gpumPiS_ --------------------------
	.section	.nv.constant0._Z10ssp_on_gpumPiS_,"a",@progbits
	.sectionflags	@""
	.align	4
.nv.constant0._Z10ssp_on_gpumPiS_:
	.zero		920


//--------------------- SYMBOLS --------------------------

	.type		.nv.reservedSmem.offset0,@object
	.size		.nv.reservedSmem.offset0,0x4
